	.headerflags	@"EF_CUDA_TEXMODE_UNIFIED EF_CUDA_64BIT_ADDRESS EF_CUDA_ACCELERATORS EF_CUDA_SM90 EF_CUDA_VIRTUAL_SM(EF_CUDA_SM90)"
	.elftype	@"ET_EXEC"


//--------------------- .nv.info                  --------------------------
	.section	.nv.info,"",@"SHT_CUDA_INFO"
	.align	4


	//----- nvinfo : EIATTR_REGCOUNT
	.align		4
        /*0000*/ 	.byte	0x04, 0x2f
        /*0002*/ 	.short	(.L_1 - .L_0)
	.align		4
.L_0:
        /*0004*/ 	.word	index@(triton_poi_fused__adaptive_avg_pool2d_4)
        /*0008*/ 	.word	0x00000016


	//----- nvinfo : EIATTR_MIN_STACK_SIZE
	.align		4
.L_1:
        /*000c*/ 	.byte	0x04, 0x12
        /*000e*/ 	.short	(.L_3 - .L_2)
	.align		4
.L_2:
        /*0010*/ 	.word	index@(triton_poi_fused__adaptive_avg_pool2d_4)
        /*0014*/ 	.word	0x00000000


	//----- nvinfo : EIATTR_FRAME_SIZE
	.align		4
.L_3:
        /*0018*/ 	.byte	0x04, 0x11
        /*001a*/ 	.short	(.L_5 - .L_4)
	.align		4
.L_4:
        /*001c*/ 	.word	index@(triton_poi_fused__adaptive_avg_pool2d_4)
        /*0020*/ 	.word	0x00000000


	//----- nvinfo : EIATTR_MIN_STACK_SIZE
	.align		4
.L_5:
        /*0024*/ 	.byte	0x04, 0x12
        /*0026*/ 	.short	(.L_7 - .L_6)
	.align		4
.L_6:
        /*0028*/ 	.word	index@(triton_poi_fused__adaptive_avg_pool2d_4)
        /*002c*/ 	.word	0x00000000
.L_7:


//--------------------- .nv.info.triton_poi_fused__adaptive_avg_pool2d_4 --------------------------
	.section	.nv.info.triton_poi_fused__adaptive_avg_pool2d_4,"",@"SHT_CUDA_INFO"
	.sectionflags	@""
	.align	4


	//----- nvinfo : EIATTR_CUDA_API_VERSION
	.align		4
        /*0000*/ 	.byte	0x04, 0x37
        /*0002*/ 	.short	(.L_9 - .L_8)
.L_8:
        /*0004*/ 	.word	0x0000007c


	//----- nvinfo : EIATTR_KPARAM_INFO
	.align		4
.L_9:
        /*0008*/ 	.byte	0x04, 0x17
        /*000a*/ 	.short	(.L_11 - .L_10)
.L_10:
        /*000c*/ 	.word	0x00000000
        /*0010*/ 	.short	0x0002
        /*0012*/ 	.short	0x0010
        /*0014*/ 	.byte	0x00, 0xf0, 0x11, 0x00


	//----- nvinfo : EIATTR_KPARAM_INFO
	.align		4
.L_11:
        /*0018*/ 	.byte	0x04, 0x17
        /*001a*/ 	.short	(.L_13 - .L_12)
.L_12:
        /*001c*/ 	.word	0x00000000
        /*0020*/ 	.short	0x0001
        /*0022*/ 	.short	0x0008
        /*0024*/ 	.byte	0x00, 0xf4, 0x21, 0x00


	//----- nvinfo : EIATTR_KPARAM_INFO
	.align		4
.L_13:
        /*0028*/ 	.byte	0x04, 0x17
        /*002a*/ 	.short	(.L_15 - .L_14)
.L_14:
        /*002c*/ 	.word	0x00000000
        /*0030*/ 	.short	0x0000
        /*0032*/ 	.short	0x0000
        /*0034*/ 	.byte	0x00, 0xf4, 0x21, 0x00


	//----- nvinfo : EIATTR_SPARSE_MMA_MASK
	.align		4
.L_15:
        /*0038*/ 	.byte	0x03, 0x50
        /*003a*/ 	.short	0x0000


	//----- nvinfo : EIATTR_MAXREG_COUNT
	.align		4
        /*003c*/ 	.byte	0x03, 0x1b
        /*003e*/ 	.short	0x00ff


	//----- nvinfo : EIATTR_EXIT_INSTR_OFFSETS
	.align		4
        /*0040*/ 	.byte	0x04, 0x1c
        /*0042*/ 	.short	(.L_17 - .L_16)


	//   ....[0]....
.L_16:
        /*0044*/ 	.word	0x000002c0


	//   ....[1]....
        /*0048*/ 	.word	0x00000300


	//----- nvinfo : EIATTR_REQNTID
	.align		4
.L_17:
        /*004c*/ 	.byte	0x04, 0x10
        /*004e*/ 	.short	(.L_19 - .L_18)
.L_18:
        /*0050*/ 	.word	0x00000020
        /*0054*/ 	.word	0x00000001
        /*0058*/ 	.word	0x00000001


	//----- nvinfo : EIATTR_CBANK_PARAM_SIZE
	.align		4
.L_19:
        /*005c*/ 	.byte	0x03, 0x19
        /*005e*/ 	.short	0x0014


	//----- nvinfo : EIATTR_PARAM_CBANK
	.align		4
        /*0060*/ 	.byte	0x04, 0x0a
        /*0062*/ 	.short	(.L_21 - .L_20)
	.align		4
.L_20:
        /*0064*/ 	.word	index@(.nv.constant0.triton_poi_fused__adaptive_avg_pool2d_4)
        /*0068*/ 	.short	0x0210
        /*006a*/ 	.short	0x0014


	//----- nvinfo : EIATTR_SW_WAR
	.align		4
.L_21:
        /*006c*/ 	.byte	0x04, 0x36
        /*006e*/ 	.short	(.L_23 - .L_22)
.L_22:
        /*0070*/ 	.word	0x00000008
.L_23:


//--------------------- .nv.callgraph             --------------------------
	.section	.nv.callgraph,"",@"SHT_CUDA_CALLGRAPH"
	.align	4
	.sectionentsize	8
	.align		4
        /*0000*/ 	.word	0x00000000
	.align		4
        /*0004*/ 	.word	0xffffffff
	.align		4
        /*0008*/ 	.word	0x00000000
	.align		4
        /*000c*/ 	.word	0xfffffffe
	.align		4
        /*0010*/ 	.word	0x00000000
	.align		4
        /*0014*/ 	.word	0xfffffffd
	.align		4
        /*0018*/ 	.word	0x00000000
	.align		4
        /*001c*/ 	.word	0xfffffffc


//--------------------- .text.triton_poi_fused__adaptive_avg_pool2d_4 --------------------------
	.section	.text.triton_poi_fused__adaptive_avg_pool2d_4,"ax",@progbits
	.align	128
        .global         triton_poi_fused__adaptive_avg_pool2d_4
        .type           triton_poi_fused__adaptive_avg_pool2d_4,@function
        .size           triton_poi_fused__adaptive_avg_pool2d_4,(.L_x_1 - triton_poi_fused__adaptive_avg_pool2d_4)
        .other          triton_poi_fused__adaptive_avg_pool2d_4,@"STO_CUDA_ENTRY STV_DEFAULT"
triton_poi_fused__adaptive_avg_pool2d_4:
.text.triton_poi_fused__adaptive_avg_pool2d_4:
[----:B------:R-:W0:Y:S02]  /*0000*/  LDC R1, c[0x0][0x28] ;  /* 0x00000a00ff017b82 */ /* 0x000e240000000800 */
[----:B------:R-:W1:Y:S01]  /*0010*/  S2R R0, SR_CTAID.X ;  /* 0x0000000000007919 */ /* 0x000e620000002500 */
[----:B------:R-:W2:Y:S01]  /*0020*/  LDC.64 R8, c[0x0][0x210] ;  /* 0x00008400ff087b82 */ /* 0x000ea20000000a00 */
[----:B------:R-:W-:Y:S01]  /*0030*/  HFMA2.MMA R10, -RZ, RZ, 0, 0 ;  /* 0x00000000ff0a7435 */ /* 0x000fe200000001ff */
[----:B------:R-:W-:Y:S01]  /*0040*/  CS2R R14, SRZ ;  /* 0x00000000000e7805 */ /* 0x000fe2000001ff00 */
[----:B------:R-:W3:Y:S01]  /*0050*/  S2R R3, SR_TID.X ;  /* 0x0000000000037919 */ /* 0x000ee20000002100 */
[----:B------:R-:W-:Y:S01]  /*0060*/  CS2R R12, SRZ ;  /* 0x00000000000c7805 */ /* 0x000fe2000001ff00 */
[----:B------:R-:W-:Y:S01]  /*0070*/  ULDC.64 UR4, c[0x0][0x208] ;  /* 0x0000820000047ab9 */ /* 0x000fe20000000a00 */
[----:B-1----:R-:W-:Y:S02]  /*0080*/  SHF.R.U32.HI R5, RZ, 0x19, R0 ;  /* 0x00000019ff057819 */ /* 0x002fe40000011600 */
[----:B------:R-:W-:Y:S02]  /*0090*/  SHF.L.U32 R0, R0, 0x6, RZ ;  /* 0x0000000600007819 */ /* 0x000fe400000006ff */
[----:B------:R-:W-:Y:S01]  /*00a0*/  SGXT.U32 R5, R5, 0x1 ;  /* 0x000000010505781a */ /* 0x000fe20000000000 */
[----:B---3--:R-:W-:Y:S01]  /*00b0*/  IMAD.SHL.U32 R3, R3, 0x2, RZ ;  /* 0x0000000203037824 */ /* 0x008fe200078e00ff */
[----:B------:R-:W-:-:S04]  /*00c0*/  IADD3 R2, R0, 0x1, RZ ;  /* 0x0000000100027810 */ /* 0x000fc80007ffe0ff */
[----:B------:R-:W-:Y:S02]  /*00d0*/  IADD3 R5, R2, R5, RZ ;  /* 0x0000000502057210 */ /* 0x000fe40007ffe0ff */
[----:B------:R-:W-:Y:S02]  /*00e0*/  LOP3.LUT R11, R0, 0x3e, R3, 0xf8, !PT ;  /* 0x0000003e000b7812 */ /* 0x000fe400078ef803 */
[----:B------:R-:W-:Y:S02]  /*00f0*/  LOP3.LUT R5, R5, 0x7fffffc2, RZ, 0xc0, !PT ;  /* 0x7fffffc205057812 */ /* 0x000fe400078ec0ff */
[C---:B------:R-:W-:Y:S02]  /*0100*/  SHF.L.U32 R3, R11.reuse, 0x2, RZ ;  /* 0x000000020b037819 */ /* 0x040fe400000006ff */
[----:B------:R-:W-:Y:S01]  /*0110*/  ISETP.GE.AND P0, PT, R11, 0x40, PT ;  /* 0x000000400b00780c */ /* 0x000fe20003f06270 */
[----:B------:R-:W-:-:S05]  /*0120*/  IMAD.IADD R5, R2, 0x1, -R5 ;  /* 0x0000000102057824 */ /* 0x000fca00078e0a05 */
[----:B------:R-:W-:Y:S01]  /*0130*/  LEA R7, R5, R3, 0x1 ;  /* 0x0000000305077211 */ /* 0x000fe200078e08ff */
[----:B------:R-:W-:Y:S02]  /*0140*/  IMAD.MOV.U32 R0, RZ, RZ, RZ ;  /* 0x000000ffff007224 */ /* 0x000fe400078e00ff */
[----:B--2---:R-:W-:Y:S01]  /*0150*/  IMAD.WIDE R2, R3, 0x4, R8 ;  /* 0x0000000403027825 */ /* 0x004fe200078e0208 */
[----:B------:R-:W-:-:S03]  /*0160*/  IADD3 R17, R7, 0x4, RZ ;  /* 0x0000000407117810 */ /* 0x000fc60007ffe0ff */
[--C-:B------:R-:W-:Y:S01]  /*0170*/  IMAD.WIDE R4, R7, 0x4, R8.reuse ;  /* 0x0000000407047825 */ /* 0x100fe200078e0208 */
[----:B------:R-:W-:Y:S01]  /*0180*/  IADD3 R19, R7, 0x5, RZ ;  /* 0x0000000507137810 */ /* 0x000fe20007ffe0ff */
[----:B------:R-:W2:Y:S02]  /*0190*/  @!P0 LDG.E.EL R0, desc[UR4][R2.64] ;  /* 0x0000000402008981 */ /* 0x000ea4000c2e1900 */
[----:B------:R-:W-:Y:S02]  /*01a0*/  IMAD.WIDE R6, R17, 0x4, R8 ;  /* 0x0000000411067825 */ /* 0x000fe400078e0208 */
[----:B------:R-:W3:Y:S01]  /*01b0*/  @!P0 LDG.E.EL R10, desc[UR4][R4.64] ;  /* 0x00000004040a8981 */ /* 0x000ee2000c2e1900 */
[----:B------:R-:W-:-:S03]  /*01c0*/  CS2R R16, SRZ ;  /* 0x0000000000107805 */ /* 0x000fc6000001ff00 */
[----:B------:R1:W3:Y:S01]  /*01d0*/  @!P0 LDG.E.EL R15, desc[UR4][R4.64+0x4] ;  /* 0x00000404040f8981 */ /* 0x0002e2000c2e1900 */
[----:B------:R-:W-:-:S03]  /*01e0*/  IMAD.WIDE R8, R19, 0x4, R8 ;  /* 0x0000000413087825 */ /* 0x000fc600078e0208 */
[----:B------:R-:W2:Y:S04]  /*01f0*/  @!P0 LDG.E.EL R13, desc[UR4][R2.64+0x4] ;  /* 0x00000404020d8981 */ /* 0x000ea8000c2e1900 */
[----:B------:R-:W4:Y:S01]  /*0200*/  @!P0 LDG.E.EL R12, desc[UR4][R2.64+0x10] ;  /* 0x00001004020c8981 */ /* 0x000f22000c2e1900 */
[----:B-1----:R-:W1:Y:S03]  /*0210*/  LDC.64 R4, c[0x0][0x218] ;  /* 0x00008600ff047b82 */ /* 0x002e660000000a00 */
[----:B------:R-:W5:Y:S04]  /*0220*/  @!P0 LDG.E.EL R14, desc[UR4][R6.64] ;  /* 0x00000004060e8981 */ /* 0x000f68000c2e1900 */
[----:B------:R-:W5:Y:S04]  /*0230*/  @!P0 LDG.E.EL R16, desc[UR4][R2.64+0x14] ;  /* 0x0000140402108981 */ /* 0x000f68000c2e1900 */
[----:B------:R-:W5:Y:S01]  /*0240*/  @!P0 LDG.E.EL R17, desc[UR4][R8.64] ;  /* 0x0000000408118981 */ /* 0x000f62000c2e1900 */
[----:B-1----:R-:W-:-:S04]  /*0250*/  IMAD.WIDE R4, R11, 0x4, R4 ;  /* 0x000000040b047825 */ /* 0x002fc800078e0204 */
[----:B---3--:R-:W-:Y:S01]  /*0260*/  FADD R15, R15, R10 ;  /* 0x0000000a0f0f7221 */ /* 0x008fe20000000000 */
[----:B--2---:R-:W-:-:S04]  /*0270*/  FADD R13, R13, R0 ;  /* 0x000000000d0d7221 */ /* 0x004fc80000000000 */
[----:B----4-:R-:W-:Y:S01]  /*0280*/  FADD R13, R13, R12 ;  /* 0x0000000c0d0d7221 */ /* 0x010fe20000000000 */
[----:B-----5:R-:W-:-:S03]  /*0290*/  FADD R14, R15, R14 ;  /* 0x0000000e0f0e7221 */ /* 0x020fc60000000000 */
[----:B------:R-:W-:Y:S01]  /*02a0*/  FADD R13, R13, R16 ;  /* 0x000000100d0d7221 */ /* 0x000fe20000000000 */
[----:B------:R-:W-:Y:S01]  /*02b0*/  FADD R14, R14, R17 ;  /* 0x000000110e0e7221 */ /* 0x000fe20000000000 */
[----:B------:R-:W-:Y:S06]  /*02c0*/  @P0 EXIT ;  /* 0x000000000000094d */ /* 0x000fec0003800000 */
[----:B------:R-:W-:Y:S01]  /*02d0*/  FMUL R2, R13, 0.25 ;  /* 0x3e8000000d027820 */ /* 0x000fe20000400000 */
[----:B------:R-:W-:-:S05]  /*02e0*/  FMUL R3, R14, 0.25 ;  /* 0x3e8000000e037820 */ /* 0x000fca0000400000 */
[----:B------:R-:W-:Y:S01]  /*02f0*/  STG.E.64 desc[UR4][R4.64], R2 ;  /* 0x0000000204007986 */ /* 0x000fe2000c101b04 */
[----:B------:R-:W-:Y:S05]  /*0300*/  EXIT ;  /* 0x000000000000794d */ /* 0x000fea0003800000 */
.L_x_0:
[----:B------:R-:W-:-:S00]  /*0310*/  BRA `(.L_x_0) ;  /* 0xfffffffc00fc7947 */ /* 0x000fc0000383ffff */
[----:B------:R-:W-:-:S00]  /*0320*/  NOP ;  /* 0x0000000000007918 */ /* 0x000fc00000000000 */
        /* <DEDUP_REMOVED lines=13> */
.L_x_1:


//--------------------- .nv.constant0.triton_poi_fused__adaptive_avg_pool2d_4 --------------------------
	.section	.nv.constant0.triton_poi_fused__adaptive_avg_pool2d_4,"a",@progbits
	.sectionflags	@""
	.align	4
.nv.constant0.triton_poi_fused__adaptive_avg_pool2d_4:
	.zero		548
